	.headerflags	@"EF_CUDA_TEXMODE_UNIFIED EF_CUDA_64BIT_ADDRESS EF_CUDA_ACCELERATORS EF_CUDA_SM90 EF_CUDA_VIRTUAL_SM(EF_CUDA_SM90)"
	.elftype	@"ET_EXEC"


//--------------------- .nv.info                  --------------------------
	.section	.nv.info,"",@"SHT_CUDA_INFO"
	.align	4


	//----- nvinfo : EIATTR_REGCOUNT
	.align		4
        /*0000*/ 	.byte	0x04, 0x2f
        /*0002*/ 	.short	(.L_1 - .L_0)
	.align		4
.L_0:
        /*0004*/ 	.word	index@(triton_per_fused_mv_6)
        /*0008*/ 	.word	0x0000000e


	//----- nvinfo : EIATTR_MIN_STACK_SIZE
	.align		4
.L_1:
        /*000c*/ 	.byte	0x04, 0x12
        /*000e*/ 	.short	(.L_3 - .L_2)
	.align		4
.L_2:
        /*0010*/ 	.word	index@(triton_per_fused_mv_6)
        /*0014*/ 	.word	0x00000000


	//----- nvinfo : EIATTR_FRAME_SIZE
	.align		4
.L_3:
        /*0018*/ 	.byte	0x04, 0x11
        /*001a*/ 	.short	(.L_5 - .L_4)
	.align		4
.L_4:
        /*001c*/ 	.word	index@(triton_per_fused_mv_6)
        /*0020*/ 	.word	0x00000000


	//----- nvinfo : EIATTR_MIN_STACK_SIZE
	.align		4
.L_5:
        /*0024*/ 	.byte	0x04, 0x12
        /*0026*/ 	.short	(.L_7 - .L_6)
	.align		4
.L_6:
        /*0028*/ 	.word	index@(triton_per_fused_mv_6)
        /*002c*/ 	.word	0x00000000
.L_7:


//--------------------- .nv.info.triton_per_fused_mv_6 --------------------------
	.section	.nv.info.triton_per_fused_mv_6,"",@"SHT_CUDA_INFO"
	.sectionflags	@""
	.align	4


	//----- nvinfo : EIATTR_CUDA_API_VERSION
	.align		4
        /*0000*/ 	.byte	0x04, 0x37
        /*0002*/ 	.short	(.L_9 - .L_8)
.L_8:
        /*0004*/ 	.word	0x0000007c


	//----- nvinfo : EIATTR_KPARAM_INFO
	.align		4
.L_9:
        /*0008*/ 	.byte	0x04, 0x17
        /*000a*/ 	.short	(.L_11 - .L_10)
.L_10:
        /*000c*/ 	.word	0x00000000
        /*0010*/ 	.short	0x0003
        /*0012*/ 	.short	0x0014
        /*0014*/ 	.byte	0x00, 0xf0, 0x11, 0x00


	//----- nvinfo : EIATTR_KPARAM_INFO
	.align		4
.L_11:
        /*0018*/ 	.byte	0x04, 0x17
        /*001a*/ 	.short	(.L_13 - .L_12)
.L_12:
        /*001c*/ 	.word	0x00000000
        /*0020*/ 	.short	0x0002
        /*0022*/ 	.short	0x0010
        /*0024*/ 	.byte	0x00, 0xf0, 0x11, 0x00


	//----- nvinfo : EIATTR_KPARAM_INFO
	.align		4
.L_13:
        /*0028*/ 	.byte	0x04, 0x17
        /*002a*/ 	.short	(.L_15 - .L_14)
.L_14:
        /*002c*/ 	.word	0x00000000
        /*0030*/ 	.short	0x0001
        /*0032*/ 	.short	0x0008
        /*0034*/ 	.byte	0x00, 0xf4, 0x21, 0x00


	//----- nvinfo : EIATTR_KPARAM_INFO
	.align		4
.L_15:
        /*0038*/ 	.byte	0x04, 0x17
        /*003a*/ 	.short	(.L_17 - .L_16)
.L_16:
        /*003c*/ 	.word	0x00000000
        /*0040*/ 	.short	0x0000
        /*0042*/ 	.short	0x0000
        /*0044*/ 	.byte	0x00, 0xf4, 0x21, 0x00


	//----- nvinfo : EIATTR_SPARSE_MMA_MASK
	.align		4
.L_17:
        /*0048*/ 	.byte	0x03, 0x50
        /*004a*/ 	.short	0x0000


	//----- nvinfo : EIATTR_MAXREG_COUNT
	.align		4
        /*004c*/ 	.byte	0x03, 0x1b
        /*004e*/ 	.short	0x00ff


	//----- nvinfo : EIATTR_COOP_GROUP_MASK_REGIDS
	.align		4
        /*0050*/ 	.byte	0x04, 0x29
        /*0052*/ 	.short	(.L_19 - .L_18)


	//   ....[0]....
.L_18:
        /*0054*/ 	.word	0xffffffff


	//----- nvinfo : EIATTR_COOP_GROUP_INSTR_OFFSETS
	.align		4
.L_19:
        /*0058*/ 	.byte	0x04, 0x28
        /*005a*/ 	.short	(.L_21 - .L_20)


	//   ....[0]....
.L_20:
        /*005c*/ 	.word	0x00000190


	//----- nvinfo : EIATTR_EXIT_INSTR_OFFSETS
	.align		4
.L_21:
        /*0060*/ 	.byte	0x04, 0x1c
        /*0062*/ 	.short	(.L_23 - .L_22)


	//   ....[0]....
.L_22:
        /*0064*/ 	.word	0x000001e0


	//   ....[1]....
        /*0068*/ 	.word	0x00000230


	//----- nvinfo : EIATTR_REQNTID
	.align		4
.L_23:
        /*006c*/ 	.byte	0x04, 0x10
        /*006e*/ 	.short	(.L_25 - .L_24)
.L_24:
        /*0070*/ 	.word	0x00000040
        /*0074*/ 	.word	0x00000001
        /*0078*/ 	.word	0x00000001


	//----- nvinfo : EIATTR_CBANK_PARAM_SIZE
	.align		4
.L_25:
        /*007c*/ 	.byte	0x03, 0x19
        /*007e*/ 	.short	0x0018


	//----- nvinfo : EIATTR_PARAM_CBANK
	.align		4
        /*0080*/ 	.byte	0x04, 0x0a
        /*0082*/ 	.short	(.L_27 - .L_26)
	.align		4
.L_26:
        /*0084*/ 	.word	index@(.nv.constant0.triton_per_fused_mv_6)
        /*0088*/ 	.short	0x0210
        /*008a*/ 	.short	0x0018


	//----- nvinfo : EIATTR_SW_WAR
	.align		4
.L_27:
        /*008c*/ 	.byte	0x04, 0x36
        /*008e*/ 	.short	(.L_29 - .L_28)
.L_28:
        /*0090*/ 	.word	0x00000008
.L_29:


//--------------------- .nv.callgraph             --------------------------
	.section	.nv.callgraph,"",@"SHT_CUDA_CALLGRAPH"
	.align	4
	.sectionentsize	8
	.align		4
        /*0000*/ 	.word	0x00000000
	.align		4
        /*0004*/ 	.word	0xffffffff
	.align		4
        /*0008*/ 	.word	0x00000000
	.align		4
        /*000c*/ 	.word	0xfffffffe
	.align		4
        /*0010*/ 	.word	0x00000000
	.align		4
        /*0014*/ 	.word	0xfffffffd
	.align		4
        /*0018*/ 	.word	0x00000000
	.align		4
        /*001c*/ 	.word	0xfffffffc


//--------------------- .text.triton_per_fused_mv_6 --------------------------
	.section	.text.triton_per_fused_mv_6,"ax",@progbits
	.sectionflags	@"SHF_BARRIERS=1"
	.align	128
        .global         triton_per_fused_mv_6
        .type           triton_per_fused_mv_6,@function
        .size           triton_per_fused_mv_6,(.L_x_1 - triton_per_fused_mv_6)
        .other          triton_per_fused_mv_6,@"STO_CUDA_ENTRY STV_DEFAULT"
triton_per_fused_mv_6:
.text.triton_per_fused_mv_6:
[----:B------:R-:W0:Y:S02]  /*0000*/  LDC R1, c[0x0][0x28] ;  /* 0x00000a00ff017b82 */ /* 0x000e240000000800 */
[----:B------:R-:W1:Y:S01]  /*0010*/  S2R R11, SR_TID.X ;  /* 0x00000000000b7919 */ /* 0x000e620000002100 */
[----:B------:R-:W2:Y:S01]  /*0020*/  LDC.64 R2, c[0x0][0x210] ;  /* 0x00008400ff027b82 */ /* 0x000ea20000000a00 */
[----:B------:R-:W-:Y:S01]  /*0030*/  ULDC.64 UR6, c[0x0][0x208] ;  /* 0x0000820000067ab9 */ /* 0x000fe20000000a00 */
[----:B------:R-:W3:Y:S01]  /*0040*/  S2R R0, SR_CTAID.X ;  /* 0x0000000000007919 */ /* 0x000ee20000002500 */
[----:B-1----:R-:W-:Y:S02]  /*0050*/  SHF.R.U32.HI R5, RZ, 0x1, R11 ;  /* 0x00000001ff057819 */ /* 0x002fe4000001160b */
[----:B------:R-:W-:Y:S01]  /*0060*/  LOP3.LUT R4, R11, 0x1, RZ, 0xc0, !PT ;  /* 0x000000010b047812 */ /* 0x000fe200078ec0ff */
[----:B---3--:R-:W-:Y:S01]  /*0070*/  IMAD.SHL.U32 R0, R0, 0x20, RZ ;  /* 0x0000002000007824 */ /* 0x008fe200078e00ff */
[----:B------:R-:W-:-:S04]  /*0080*/  SGXT.U32 R5, R5, 0x5 ;  /* 0x000000050505781a */ /* 0x000fc80000000000 */
[----:B------:R-:W-:-:S04]  /*0090*/  LOP3.LUT R7, R0, R5, RZ, 0xfc, !PT ;  /* 0x0000000500077212 */ /* 0x000fc800078efcff */
[C---:B------:R-:W-:Y:S01]  /*00a0*/  ISETP.GE.AND P0, PT, R7.reuse, 0x40, PT ;  /* 0x000000400700780c */ /* 0x040fe20003f06270 */
[----:B------:R-:W-:Y:S02]  /*00b0*/  IMAD R7, R7, 0x2, R4 ;  /* 0x0000000207077824 */ /* 0x000fe400078e0204 */
[----:B------:R-:W-:Y:S02]  /*00c0*/  IMAD.MOV.U32 R4, RZ, RZ, RZ ;  /* 0x000000ffff047224 */ /* 0x000fe400078e00ff */
[----:B--2---:R-:W-:-:S08]  /*00d0*/  IMAD.WIDE R2, R7, 0x4, R2 ;  /* 0x0000000407027825 */ /* 0x004fd000078e0202 */
[----:B------:R1:W2:Y:S01]  /*00e0*/  @!P0 LDG.E R4, desc[UR6][R2.64] ;  /* 0x0000000602048981 */ /* 0x0002a2000c1e1900 */
[----:B------:R-:W3:Y:S01]  /*00f0*/  S2UR UR5, SR_CgaCtaId ;  /* 0x00000000000579c3 */ /* 0x000ee20000008800 */
[----:B------:R-:W-:Y:S01]  /*0100*/  UMOV UR4, 0x400 ;  /* 0x0000040000047882 */ /* 0x000fe20000000000 */
[----:B------:R-:W-:Y:S02]  /*0110*/  LOP3.LUT R7, R0, 0x1f, R11, 0xf8, !PT ;  /* 0x0000001f00077812 */ /* 0x000fe400078ef80b */
[----:B------:R-:W-:Y:S01]  /*0120*/  LOP3.LUT R0, R11, 0x1f, RZ, 0xc0, !PT ;  /* 0x0000001f0b007812 */ /* 0x000fe200078ec0ff */
[----:B---3--:R-:W-:-:S06]  /*0130*/  UPRMT UR4, UR5, 0x654, UR4 ;  /* 0x0000065405047896 */ /* 0x008fcc0008000004 */
[----:B-1----:R-:W-:Y:S02]  /*0140*/  LEA R2, R5, UR4, 0x2 ;  /* 0x0000000405027c11 */ /* 0x002fe4000f8e10ff */
[----:B------:R-:W-:Y:S02]  /*0150*/  LEA R0, R0, UR4, 0x2 ;  /* 0x0000000400007c11 */ /* 0x000fe4000f8e10ff */
[----:B--2---:R-:W-:-:S04]  /*0160*/  SEL R4, R4, RZ, !P0 ;  /* 0x000000ff04047207 */ /* 0x004fc80004000000 */
[----:B------:R-:W-:Y:S02]  /*0170*/  FSEL R4, R4, RZ, !P0 ;  /* 0x000000ff04047208 */ /* 0x000fe40004000000 */
[----:B------:R-:W-:-:S03]  /*0180*/  LOP3.LUT P0, RZ, R11, 0x20, RZ, 0xc0, !PT ;  /* 0x000000200bff7812 */ /* 0x000fc6000780c0ff */
[----:B------:R-:W1:Y:S01]  /*0190*/  SHFL.BFLY PT, R9, R4, 0x1, 0x1f ;  /* 0x0c201f0004097f89 */ /* 0x000e6200000e0000 */
[----:B------:R-:W-:Y:S01]  /*01a0*/  ISETP.LT.AND P0, PT, R7, 0x40, !P0 ;  /* 0x000000400700780c */ /* 0x000fe20004701270 */
[----:B-1----:R-:W-:-:S05]  /*01b0*/  FADD R9, R4, R9 ;  /* 0x0000000904097221 */ /* 0x002fca0000000000 */
[----:B------:R1:W-:Y:S01]  /*01c0*/  STS [R2], R9 ;  /* 0x0000000902007388 */ /* 0x0003e20000000800 */
[----:B------:R-:W-:Y:S06]  /*01d0*/  BAR.SYNC.DEFER_BLOCKING 0x0 ;  /* 0x0000000000007b1d */ /* 0x000fec0000010000 */
[----:B-1----:R-:W-:Y:S05]  /*01e0*/  @!P0 EXIT ;  /* 0x000000000000894d */ /* 0x002fea0003800000 */
[----:B------:R-:W0:Y:S01]  /*01f0*/  LDS R5, [R0] ;  /* 0x0000000000057984 */ /* 0x000e220000000800 */
[----:B------:R-:W1:Y:S02]  /*0200*/  LDC.64 R2, c[0x0][0x218] ;  /* 0x00008600ff027b82 */ /* 0x000e640000000a00 */
[----:B-1----:R-:W-:-:S05]  /*0210*/  IMAD.WIDE R2, R7, 0x4, R2 ;  /* 0x0000000407027825 */ /* 0x002fca00078e0202 */
[----:B0-----:R-:W-:Y:S01]  /*0220*/  STG.E desc[UR6][R2.64], R5 ;  /* 0x0000000502007986 */ /* 0x001fe2000c101906 */
[----:B------:R-:W-:Y:S05]  /*0230*/  EXIT ;  /* 0x000000000000794d */ /* 0x000fea0003800000 */
.L_x_0:
[----:B------:R-:W-:-:S00]  /*0240*/  BRA `(.L_x_0) ;  /* 0xfffffffc00fc7947 */ /* 0x000fc0000383ffff */
[----:B------:R-:W-:-:S00]  /*0250*/  NOP ;  /* 0x0000000000007918 */ /* 0x000fc00000000000 */
        /* <DEDUP_REMOVED lines=10> */
.L_x_1:


//--------------------- .nv.shared.triton_per_fused_mv_6 --------------------------
	.section	.nv.shared.triton_per_fused_mv_6,"aw",@nobits
	.sectionflags	@""
	.align	16
	.zero		1024


//--------------------- .nv.constant0.triton_per_fused_mv_6 --------------------------
	.section	.nv.constant0.triton_per_fused_mv_6,"a",@progbits
	.sectionflags	@""
	.align	4
.nv.constant0.triton_per_fused_mv_6:
	.zero		552
